	.headerflags	@"EF_CUDA_TEXMODE_UNIFIED EF_CUDA_64BIT_ADDRESS EF_CUDA_ACCELERATORS EF_CUDA_SM90 EF_CUDA_VIRTUAL_SM(EF_CUDA_SM90)"
	.elftype	@"ET_EXEC"


//--------------------- .nv.info                  --------------------------
	.section	.nv.info,"",@"SHT_CUDA_INFO"
	.align	4


	//----- nvinfo : EIATTR_REGCOUNT
	.align		4
        /*0000*/ 	.byte	0x04, 0x2f
        /*0002*/ 	.short	(.L_1 - .L_0)
	.align		4
.L_0:
        /*0004*/ 	.word	index@(triton_poi_fused_add_mul_2)
        /*0008*/ 	.word	0x00000014


	//----- nvinfo : EIATTR_MIN_STACK_SIZE
	.align		4
.L_1:
        /*000c*/ 	.byte	0x04, 0x12
        /*000e*/ 	.short	(.L_3 - .L_2)
	.align		4
.L_2:
        /*0010*/ 	.word	index@(triton_poi_fused_add_mul_2)
        /*0014*/ 	.word	0x00000000


	//----- nvinfo : EIATTR_FRAME_SIZE
	.align		4
.L_3:
        /*0018*/ 	.byte	0x04, 0x11
        /*001a*/ 	.short	(.L_5 - .L_4)
	.align		4
.L_4:
        /*001c*/ 	.word	index@(triton_poi_fused_add_mul_2)
        /*0020*/ 	.word	0x00000000


	//----- nvinfo : EIATTR_MIN_STACK_SIZE
	.align		4
.L_5:
        /*0024*/ 	.byte	0x04, 0x12
        /*0026*/ 	.short	(.L_7 - .L_6)
	.align		4
.L_6:
        /*0028*/ 	.word	index@(triton_poi_fused_add_mul_2)
        /*002c*/ 	.word	0x00000000
.L_7:


//--------------------- .nv.info.triton_poi_fused_add_mul_2 --------------------------
	.section	.nv.info.triton_poi_fused_add_mul_2,"",@"SHT_CUDA_INFO"
	.sectionflags	@""
	.align	4


	//----- nvinfo : EIATTR_CUDA_API_VERSION
	.align		4
        /*0000*/ 	.byte	0x04, 0x37
        /*0002*/ 	.short	(.L_9 - .L_8)
.L_8:
        /*0004*/ 	.word	0x0000007c


	//----- nvinfo : EIATTR_KPARAM_INFO
	.align		4
.L_9:
        /*0008*/ 	.byte	0x04, 0x17
        /*000a*/ 	.short	(.L_11 - .L_10)
.L_10:
        /*000c*/ 	.word	0x00000000
        /*0010*/ 	.short	0x0005
        /*0012*/ 	.short	0x0028
        /*0014*/ 	.byte	0x00, 0xf0, 0x11, 0x00


	//----- nvinfo : EIATTR_KPARAM_INFO
	.align		4
.L_11:
        /*0018*/ 	.byte	0x04, 0x17
        /*001a*/ 	.short	(.L_13 - .L_12)
.L_12:
        /*001c*/ 	.word	0x00000000
        /*0020*/ 	.short	0x0004
        /*0022*/ 	.short	0x0020
        /*0024*/ 	.byte	0x00, 0xf4, 0x21, 0x00


	//----- nvinfo : EIATTR_KPARAM_INFO
	.align		4
.L_13:
        /*0028*/ 	.byte	0x04, 0x17
        /*002a*/ 	.short	(.L_15 - .L_14)
.L_14:
        /*002c*/ 	.word	0x00000000
        /*0030*/ 	.short	0x0003
        /*0032*/ 	.short	0x0018
        /*0034*/ 	.byte	0x00, 0xf4, 0x21, 0x00


	//----- nvinfo : EIATTR_KPARAM_INFO
	.align		4
.L_15:
        /*0038*/ 	.byte	0x04, 0x17
        /*003a*/ 	.short	(.L_17 - .L_16)
.L_16:
        /*003c*/ 	.word	0x00000000
        /*0040*/ 	.short	0x0002
        /*0042*/ 	.short	0x0010
        /*0044*/ 	.byte	0x00, 0xf4, 0x21, 0x00


	//----- nvinfo : EIATTR_KPARAM_INFO
	.align		4
.L_17:
        /*0048*/ 	.byte	0x04, 0x17
        /*004a*/ 	.short	(.L_19 - .L_18)
.L_18:
        /*004c*/ 	.word	0x00000000
        /*0050*/ 	.short	0x0001
        /*0052*/ 	.short	0x0008
        /*0054*/ 	.byte	0x00, 0xf4, 0x21, 0x00


	//----- nvinfo : EIATTR_KPARAM_INFO
	.align		4
.L_19:
        /*0058*/ 	.byte	0x04, 0x17
        /*005a*/ 	.short	(.L_21 - .L_20)
.L_20:
        /*005c*/ 	.word	0x00000000
        /*0060*/ 	.short	0x0000
        /*0062*/ 	.short	0x0000
        /*0064*/ 	.byte	0x00, 0xf4, 0x21, 0x00


	//----- nvinfo : EIATTR_SPARSE_MMA_MASK
	.align		4
.L_21:
        /*0068*/ 	.byte	0x03, 0x50
        /*006a*/ 	.short	0x0000


	//----- nvinfo : EIATTR_MAXREG_COUNT
	.align		4
        /*006c*/ 	.byte	0x03, 0x1b
        /*006e*/ 	.short	0x00ff


	//----- nvinfo : EIATTR_EXIT_INSTR_OFFSETS
	.align		4
        /*0070*/ 	.byte	0x04, 0x1c
        /*0072*/ 	.short	(.L_23 - .L_22)


	//   ....[0]....
.L_22:
        /*0074*/ 	.word	0x00000230


	//   ....[1]....
        /*0078*/ 	.word	0x00000250


	//----- nvinfo : EIATTR_REQNTID
	.align		4
.L_23:
        /*007c*/ 	.byte	0x04, 0x10
        /*007e*/ 	.short	(.L_25 - .L_24)
.L_24:
        /*0080*/ 	.word	0x00000080
        /*0084*/ 	.word	0x00000001
        /*0088*/ 	.word	0x00000001


	//----- nvinfo : EIATTR_CBANK_PARAM_SIZE
	.align		4
.L_25:
        /*008c*/ 	.byte	0x03, 0x19
        /*008e*/ 	.short	0x002c


	//----- nvinfo : EIATTR_PARAM_CBANK
	.align		4
        /*0090*/ 	.byte	0x04, 0x0a
        /*0092*/ 	.short	(.L_27 - .L_26)
	.align		4
.L_26:
        /*0094*/ 	.word	index@(.nv.constant0.triton_poi_fused_add_mul_2)
        /*0098*/ 	.short	0x0210
        /*009a*/ 	.short	0x002c


	//----- nvinfo : EIATTR_SW_WAR
	.align		4
.L_27:
        /*009c*/ 	.byte	0x04, 0x36
        /*009e*/ 	.short	(.L_29 - .L_28)
.L_28:
        /*00a0*/ 	.word	0x00000008
.L_29:


//--------------------- .nv.callgraph             --------------------------
	.section	.nv.callgraph,"",@"SHT_CUDA_CALLGRAPH"
	.align	4
	.sectionentsize	8
	.align		4
        /*0000*/ 	.word	0x00000000
	.align		4
        /*0004*/ 	.word	0xffffffff
	.align		4
        /*0008*/ 	.word	0x00000000
	.align		4
        /*000c*/ 	.word	0xfffffffe
	.align		4
        /*0010*/ 	.word	0x00000000
	.align		4
        /*0014*/ 	.word	0xfffffffd
	.align		4
        /*0018*/ 	.word	0x00000000
	.align		4
        /*001c*/ 	.word	0xfffffffc


//--------------------- .text.triton_poi_fused_add_mul_2 --------------------------
	.section	.text.triton_poi_fused_add_mul_2,"ax",@progbits
	.align	128
        .global         triton_poi_fused_add_mul_2
        .type           triton_poi_fused_add_mul_2,@function
        .size           triton_poi_fused_add_mul_2,(.L_x_1 - triton_poi_fused_add_mul_2)
        .other          triton_poi_fused_add_mul_2,@"STO_CUDA_ENTRY STV_DEFAULT"
triton_poi_fused_add_mul_2:
.text.triton_poi_fused_add_mul_2:
[----:B------:R-:W0:Y:S02]  /*0000*/  LDC R1, c[0x0][0x28] ;  /* 0x00000a00ff017b82 */ /* 0x000e240000000800 */
[----:B------:R-:W1:Y:S01]  /*0010*/  S2R R9, SR_TID.X ;  /* 0x0000000000097919 */ /* 0x000e620000002100 */
[----:B------:R-:W2:Y:S01]  /*0020*/  LDC.64 R10, c[0x0][0x220] ;  /* 0x00008800ff0a7b82 */ /* 0x000ea20000000a00 */
[----:B------:R-:W-:Y:S01]  /*0030*/  ULDC.64 UR4, c[0x0][0x208] ;  /* 0x0000820000047ab9 */ /* 0x000fe20000000a00 */
[----:B------:R-:W3:Y:S06]  /*0040*/  S2R R0, SR_CTAID.X ;  /* 0x0000000000007919 */ /* 0x000eec0000002500 */
[----:B------:R-:W4:Y:S08]  /*0050*/  LDC.64 R6, c[0x0][0x218] ;  /* 0x00008600ff067b82 */ /* 0x000f300000000a00 */
[----:B------:R-:W5:Y:S01]  /*0060*/  LDC.64 R4, c[0x0][0x210] ;  /* 0x00008400ff047b82 */ /* 0x000f620000000a00 */
[----:B-1----:R-:W-:-:S02]  /*0070*/  LOP3.LUT R9, R9, 0x7f, RZ, 0xc0, !PT ;  /* 0x0000007f09097812 */ /* 0x002fc400078ec0ff */
[----:B---3--:R-:W-:-:S03]  /*0080*/  SHF.R.S32.HI R2, RZ, 0x18, R0 ;  /* 0x00000018ff027819 */ /* 0x008fc60000011400 */
[----:B------:R-:W-:Y:S01]  /*0090*/  IMAD R9, R0, 0x80, R9 ;  /* 0x0000008000097824 */ /* 0x000fe200078e0209 */
[----:B------:R-:W-:Y:S02]  /*00a0*/  SGXT R0, R2, 0x1 ;  /* 0x000000010200781a */ /* 0x000fe40000000200 */
[----:B------:R-:W1:Y:S02]  /*00b0*/  LDC.64 R2, c[0x0][0x228] ;  /* 0x00008a00ff027b82 */ /* 0x000e640000000a00 */
[----:B------:R-:W-:Y:S02]  /*00c0*/  ISETP.GE.AND P0, PT, R9, 0x100, PT ;  /* 0x000001000900780c */ /* 0x000fe40003f06270 */
[CC--:B------:R-:W-:Y:S02]  /*00d0*/  LEA.HI R8, R0.reuse, R9.reuse, RZ, 0x2 ;  /* 0x0000000900087211 */ /* 0x0c0fe400078f10ff */
[----:B------:R-:W-:Y:S02]  /*00e0*/  LEA.HI R0, R0, R9, RZ, 0x6 ;  /* 0x0000000900007211 */ /* 0x000fe400078f30ff */
[----:B------:R-:W-:-:S02]  /*00f0*/  LOP3.LUT R8, R8, 0xfffffffc, RZ, 0xc0, !PT ;  /* 0xfffffffc08087812 */ /* 0x000fc400078ec0ff */
[----:B------:R-:W-:Y:S02]  /*0100*/  SHF.R.S32.HI R0, RZ, 0x6, R0 ;  /* 0x00000006ff007819 */ /* 0x000fe40000011400 */
[----:B------:R-:W-:-:S05]  /*0110*/  IADD3 R13, R9, -R8, RZ ;  /* 0x80000008090d7210 */ /* 0x000fca0007ffe0ff */
[----:B------:R-:W-:Y:S01]  /*0120*/  IMAD R15, R0, 0x4, R13 ;  /* 0x00000004000f7824 */ /* 0x000fe200078e020d */
[----:B------:R-:W-:Y:S01]  /*0130*/  HFMA2.MMA R0, -RZ, RZ, 0, 0 ;  /* 0x00000000ff007435 */ /* 0x000fe200000001ff */
[----:B----4-:R-:W-:-:S04]  /*0140*/  IMAD.WIDE R6, R9, 0x4, R6 ;  /* 0x0000000409067825 */ /* 0x010fc800078e0206 */
[----:B--2---:R-:W-:Y:S01]  /*0150*/  IMAD.WIDE R10, R15, 0x4, R10 ;  /* 0x000000040f0a7825 */ /* 0x004fe200078e020a */
[----:B------:R-:W-:-:S03]  /*0160*/  CS2R R14, SRZ ;  /* 0x00000000000e7805 */ /* 0x000fc6000001ff00 */
[----:B------:R-:W-:Y:S02]  /*0170*/  IMAD.MOV.U32 R17, RZ, RZ, RZ ;  /* 0x000000ffff117224 */ /* 0x000fe400078e00ff */
[C---:B-----5:R-:W-:Y:S01]  /*0180*/  IMAD.WIDE R4, R13.reuse, 0x4, R4 ;  /* 0x000000040d047825 */ /* 0x060fe200078e0204 */
[----:B------:R-:W2:Y:S03]  /*0190*/  @!P0 LDG.E.EL R15, desc[UR4][R10.64] ;  /* 0x000000040a0f8981 */ /* 0x000ea6000c2e1900 */
[----:B-1----:R-:W-:Y:S01]  /*01a0*/  IMAD.WIDE R2, R13, 0x4, R2 ;  /* 0x000000040d027825 */ /* 0x002fe200078e0202 */
[----:B------:R-:W2:Y:S01]  /*01b0*/  @!P0 LDG.E R14, desc[UR4][R6.64] ;  /* 0x00000004060e8981 */ /* 0x000ea2000c1e1900 */
[----:B------:R-:W1:Y:S03]  /*01c0*/  LDC.64 R12, c[0x0][0x230] ;  /* 0x00008c00ff0c7b82 */ /* 0x000e660000000a00 */
[----:B------:R-:W3:Y:S04]  /*01d0*/  @!P0 LDG.E.EL R0, desc[UR4][R4.64] ;  /* 0x0000000404008981 */ /* 0x000ee8000c2e1900 */
[----:B------:R-:W3:Y:S01]  /*01e0*/  @!P0 LDG.E.EL R17, desc[UR4][R2.64] ;  /* 0x0000000402118981 */ /* 0x000ee2000c2e1900 */
[----:B--2---:R-:W-:-:S04]  /*01f0*/  FMUL R8, R15, R14 ;  /* 0x0000000e0f087220 */ /* 0x004fc80000400000 */
[----:B---3--:R-:W-:Y:S01]  /*0200*/  FFMA R17, R8, R0, R17 ;  /* 0x0000000008117223 */ /* 0x008fe20000000011 */
[----:B-1----:R-:W-:-:S04]  /*0210*/  IMAD.WIDE R8, R9, 0x4, R12 ;  /* 0x0000000409087825 */ /* 0x002fc800078e020c */
[----:B------:R-:W-:Y:S01]  /*0220*/  FADD R17, R17, R14 ;  /* 0x0000000e11117221 */ /* 0x000fe20000000000 */
[----:B------:R-:W-:Y:S06]  /*0230*/  @P0 EXIT ;  /* 0x000000000000094d */ /* 0x000fec0003800000 */
[----:B------:R-:W-:Y:S01]  /*0240*/  STG.E desc[UR4][R8.64], R17 ;  /* 0x0000001108007986 */ /* 0x000fe2000c101904 */
[----:B------:R-:W-:Y:S05]  /*0250*/  EXIT ;  /* 0x000000000000794d */ /* 0x000fea0003800000 */
.L_x_0:
[----:B------:R-:W-:-:S00]  /*0260*/  BRA `(.L_x_0) ;  /* 0xfffffffc00fc7947 */ /* 0x000fc0000383ffff */
[----:B------:R-:W-:-:S00]  /*0270*/  NOP ;  /* 0x0000000000007918 */ /* 0x000fc00000000000 */
        /* <DEDUP_REMOVED lines=8> */
.L_x_1:


//--------------------- .nv.constant0.triton_poi_fused_add_mul_2 --------------------------
	.section	.nv.constant0.triton_poi_fused_add_mul_2,"a",@progbits
	.sectionflags	@""
	.align	4
.nv.constant0.triton_poi_fused_add_mul_2:
	.zero		572
